	.headerflags	@"EF_CUDA_TEXMODE_UNIFIED EF_CUDA_64BIT_ADDRESS EF_CUDA_ACCELERATORS EF_CUDA_SM90 EF_CUDA_VIRTUAL_SM(EF_CUDA_SM90)"
	.elftype	@"ET_EXEC"


//--------------------- .nv.info                  --------------------------
	.section	.nv.info,"",@"SHT_CUDA_INFO"
	.align	4


	//----- nvinfo : EIATTR_REGCOUNT
	.align		4
        /*0000*/ 	.byte	0x04, 0x2f
        /*0002*/ 	.short	(.L_2 - .L_1)
	.align		4
.L_1:
        /*0004*/ 	.word	index@(triton_per_fused__native_batch_norm_legit_relu_0)
        /*0008*/ 	.word	0x00000019


	//----- nvinfo : EIATTR_MIN_STACK_SIZE
	.align		4
.L_2:
        /*000c*/ 	.byte	0x04, 0x12
        /*000e*/ 	.short	(.L_4 - .L_3)
	.align		4
.L_3:
        /*0010*/ 	.word	index@(triton_per_fused__native_batch_norm_legit_relu_0)
        /*0014*/ 	.word	0x00000000


	//----- nvinfo : EIATTR_FRAME_SIZE
	.align		4
.L_4:
        /*0018*/ 	.byte	0x04, 0x11
        /*001a*/ 	.short	(.L_6 - .L_5)
	.align		4
.L_5:
        /*001c*/ 	.word	index@(triton_per_fused__native_batch_norm_legit_relu_0)
        /*0020*/ 	.word	0x00000000


	//----- nvinfo : EIATTR_MIN_STACK_SIZE
	.align		4
.L_6:
        /*0024*/ 	.byte	0x04, 0x12
        /*0026*/ 	.short	(.L_8 - .L_7)
	.align		4
.L_7:
        /*0028*/ 	.word	index@(triton_per_fused__native_batch_norm_legit_relu_0)
        /*002c*/ 	.word	0x00000000
.L_8:


//--------------------- .nv.info.triton_per_fused__native_batch_norm_legit_relu_0 --------------------------
	.section	.nv.info.triton_per_fused__native_batch_norm_legit_relu_0,"",@"SHT_CUDA_INFO"
	.sectionflags	@""
	.align	4


	//----- nvinfo : EIATTR_CUDA_API_VERSION
	.align		4
        /*0000*/ 	.byte	0x04, 0x37
        /*0002*/ 	.short	(.L_10 - .L_9)
.L_9:
        /*0004*/ 	.word	0x0000007c


	//----- nvinfo : EIATTR_KPARAM_INFO
	.align		4
.L_10:
        /*0008*/ 	.byte	0x04, 0x17
        /*000a*/ 	.short	(.L_12 - .L_11)
.L_11:
        /*000c*/ 	.word	0x00000000
        /*0010*/ 	.short	0x0005
        /*0012*/ 	.short	0x0024
        /*0014*/ 	.byte	0x00, 0xf0, 0x11, 0x00


	//----- nvinfo : EIATTR_KPARAM_INFO
	.align		4
.L_12:
        /*0018*/ 	.byte	0x04, 0x17
        /*001a*/ 	.short	(.L_14 - .L_13)
.L_13:
        /*001c*/ 	.word	0x00000000
        /*0020*/ 	.short	0x0004
        /*0022*/ 	.short	0x0020
        /*0024*/ 	.byte	0x00, 0xf0, 0x11, 0x00


	//----- nvinfo : EIATTR_KPARAM_INFO
	.align		4
.L_14:
        /*0028*/ 	.byte	0x04, 0x17
        /*002a*/ 	.short	(.L_16 - .L_15)
.L_15:
        /*002c*/ 	.word	0x00000000
        /*0030*/ 	.short	0x0003
        /*0032*/ 	.short	0x0018
        /*0034*/ 	.byte	0x00, 0xf4, 0x21, 0x00


	//----- nvinfo : EIATTR_KPARAM_INFO
	.align		4
.L_16:
        /*0038*/ 	.byte	0x04, 0x17
        /*003a*/ 	.short	(.L_18 - .L_17)
.L_17:
        /*003c*/ 	.word	0x00000000
        /*0040*/ 	.short	0x0002
        /*0042*/ 	.short	0x0010
        /*0044*/ 	.byte	0x00, 0xf4, 0x21, 0x00


	//----- nvinfo : EIATTR_KPARAM_INFO
	.align		4
.L_18:
        /*0048*/ 	.byte	0x04, 0x17
        /*004a*/ 	.short	(.L_20 - .L_19)
.L_19:
        /*004c*/ 	.word	0x00000000
        /*0050*/ 	.short	0x0001
        /*0052*/ 	.short	0x0008
        /*0054*/ 	.byte	0x00, 0xf4, 0x21, 0x00


	//----- nvinfo : EIATTR_KPARAM_INFO
	.align		4
.L_20:
        /*0058*/ 	.byte	0x04, 0x17
        /*005a*/ 	.short	(.L_22 - .L_21)
.L_21:
        /*005c*/ 	.word	0x00000000
        /*0060*/ 	.short	0x0000
        /*0062*/ 	.short	0x0000
        /*0064*/ 	.byte	0x00, 0xf4, 0x21, 0x00


	//----- nvinfo : EIATTR_SPARSE_MMA_MASK
	.align		4
.L_22:
        /*0068*/ 	.byte	0x03, 0x50
        /*006a*/ 	.short	0x0000


	//----- nvinfo : EIATTR_MAXREG_COUNT
	.align		4
        /*006c*/ 	.byte	0x03, 0x1b
        /*006e*/ 	.short	0x00ff


	//----- nvinfo : EIATTR_COOP_GROUP_MASK_REGIDS
	.align		4
        /*0070*/ 	.byte	0x04, 0x29
        /*0072*/ 	.short	(.L_24 - .L_23)


	//   ....[0]....
.L_23:
        /*0074*/ 	.word	0xffffffff


	//   ....[1]....
        /*0078*/ 	.word	0xffffffff


	//   ....[2]....
        /*007c*/ 	.word	0xffffffff


	//   ....[3]....
        /*0080*/ 	.word	0xffffffff


	//----- nvinfo : EIATTR_COOP_GROUP_INSTR_OFFSETS
	.align		4
.L_24:
        /*0084*/ 	.byte	0x04, 0x28
        /*0086*/ 	.short	(.L_26 - .L_25)


	//   ....[0]....
.L_25:
        /*0088*/ 	.word	0x000001f0


	//   ....[1]....
        /*008c*/ 	.word	0x00000220


	//   ....[2]....
        /*0090*/ 	.word	0x00000320


	//   ....[3]....
        /*0094*/ 	.word	0x00000380


	//----- nvinfo : EIATTR_EXIT_INSTR_OFFSETS
	.align		4
.L_26:
        /*0098*/ 	.byte	0x04, 0x1c
        /*009a*/ 	.short	(.L_28 - .L_27)


	//   ....[0]....
.L_27:
        /*009c*/ 	.word	0x00000530


	//   ....[1]....
        /*00a0*/ 	.word	0x00000560


	//----- nvinfo : EIATTR_REQNTID
	.align		4
.L_28:
        /*00a4*/ 	.byte	0x04, 0x10
        /*00a6*/ 	.short	(.L_30 - .L_29)
.L_29:
        /*00a8*/ 	.word	0x00000080
        /*00ac*/ 	.word	0x00000001
        /*00b0*/ 	.word	0x00000001


	//----- nvinfo : EIATTR_CBANK_PARAM_SIZE
	.align		4
.L_30:
        /*00b4*/ 	.byte	0x03, 0x19
        /*00b6*/ 	.short	0x0028


	//----- nvinfo : EIATTR_PARAM_CBANK
	.align		4
        /*00b8*/ 	.byte	0x04, 0x0a
        /*00ba*/ 	.short	(.L_32 - .L_31)
	.align		4
.L_31:
        /*00bc*/ 	.word	index@(.nv.constant0.triton_per_fused__native_batch_norm_legit_relu_0)
        /*00c0*/ 	.short	0x0210
        /*00c2*/ 	.short	0x0028


	//----- nvinfo : EIATTR_SW_WAR
	.align		4
.L_32:
        /*00c4*/ 	.byte	0x04, 0x36
        /*00c6*/ 	.short	(.L_34 - .L_33)
.L_33:
        /*00c8*/ 	.word	0x00000008
.L_34:


//--------------------- .nv.callgraph             --------------------------
	.section	.nv.callgraph,"",@"SHT_CUDA_CALLGRAPH"
	.align	4
	.sectionentsize	8
	.align		4
        /*0000*/ 	.word	0x00000000
	.align		4
        /*0004*/ 	.word	0xffffffff
	.align		4
        /*0008*/ 	.word	0x00000000
	.align		4
        /*000c*/ 	.word	0xfffffffe
	.align		4
        /*0010*/ 	.word	0x00000000
	.align		4
        /*0014*/ 	.word	0xfffffffd
	.align		4
        /*0018*/ 	.word	0x00000000
	.align		4
        /*001c*/ 	.word	0xfffffffc


//--------------------- .nv.constant4             --------------------------
	.section	.nv.constant4,"a",@progbits
	.align	8
	.align		8
.nv.constant4:
        /*0000*/ 	.dword	_$_str


//--------------------- .text.triton_per_fused__native_batch_norm_legit_relu_0 --------------------------
	.section	.text.triton_per_fused__native_batch_norm_legit_relu_0,"ax",@progbits
	.sectionflags	@"SHF_BARRIERS=1"
	.align	128
        .global         triton_per_fused__native_batch_norm_legit_relu_0
        .type           triton_per_fused__native_batch_norm_legit_relu_0,@function
        .size           triton_per_fused__native_batch_norm_legit_relu_0,(.L_x_1 - triton_per_fused__native_batch_norm_legit_relu_0)
        .other          triton_per_fused__native_batch_norm_legit_relu_0,@"STO_CUDA_ENTRY STV_DEFAULT"
triton_per_fused__native_batch_norm_legit_relu_0:
.text.triton_per_fused__native_batch_norm_legit_relu_0:
[----:B------:R-:W0:Y:S02]  /*0000*/  LDC R1, c[0x0][0x28] ;  /* 0x00000a00ff017b82 */ /* 0x000e240000000800 */
[----:B------:R-:W1:Y:S01]  /*0010*/  S2R R9, SR_TID.X ;  /* 0x0000000000097919 */ /* 0x000e620000002100 */
[----:B------:R-:W2:Y:S01]  /*0020*/  LDC.64 R10, c[0x0][0x210] ;  /* 0x00008400ff0a7b82 */ /* 0x000ea20000000a00 */
[----:B------:R-:W-:Y:S01]  /*0030*/  CS2R R6, SRZ ;  /* 0x0000000000067805 */ /* 0x000fe2000001ff00 */
[----:B------:R-:W-:Y:S01]  /*0040*/  ULDC.64 UR6, c[0x0][0x208] ;  /* 0x0000820000067ab9 */ /* 0x000fe20000000a00 */
[----:B------:R-:W3:Y:S01]  /*0050*/  S2R R0, SR_CTAID.X ;  /* 0x0000000000007919 */ /* 0x000ee20000002500 */
[----:B-1----:R-:W-:Y:S01]  /*0060*/  SHF.R.U32.HI R3, RZ, 0x2, R9 ;  /* 0x00000002ff037819 */ /* 0x002fe20000011609 */
[----:B------:R-:W-:Y:S02]  /*0070*/  IMAD.SHL.U32 R2, R9, 0x4, RZ ;  /* 0x0000000409027824 */ /* 0x000fe400078e00ff */
[----:B---3--:R-:W-:Y:S01]  /*0080*/  IMAD.SHL.U32 R0, R0, 0x20, RZ ;  /* 0x0000002000007824 */ /* 0x008fe200078e00ff */
[----:B------:R-:W-:Y:S02]  /*0090*/  SGXT.U32 R3, R3, 0x5 ;  /* 0x000000050303781a */ /* 0x000fe40000000000 */
[----:B------:R-:W-:-:S02]  /*00a0*/  LOP3.LUT R5, R2, 0xc, RZ, 0xc0, !PT ;  /* 0x0000000c02057812 */ /* 0x000fc400078ec0ff */
[----:B------:R-:W-:-:S04]  /*00b0*/  LOP3.LUT R8, R0, R3, RZ, 0xfc, !PT ;  /* 0x0000000300087212 */ /* 0x000fc800078efcff */
[C---:B------:R-:W-:Y:S02]  /*00c0*/  ISETP.GE.AND P1, PT, R8.reuse, 0x200, PT ;  /* 0x000002000800780c */ /* 0x040fe40003f26270 */
[----:B------:R-:W-:Y:S02]  /*00d0*/  LEA R8, R8, R5, 0x4 ;  /* 0x0000000508087211 */ /* 0x000fe400078e20ff */
[----:B------:R-:W-:-:S03]  /*00e0*/  CS2R R4, SRZ ;  /* 0x0000000000047805 */ /* 0x000fc6000001ff00 */
[----:B--2---:R-:W-:-:S06]  /*00f0*/  IMAD.WIDE R10, R8, 0x4, R10 ;  /* 0x00000004080a7825 */ /* 0x004fcc00078e020a */
[----:B------:R-:W2:Y:S01]  /*0100*/  @!P1 LDG.E.128 R4, desc[UR6][R10.64] ;  /* 0x000000060a049981 */ /* 0x000ea2000c1e1d00 */
[----:B------:R-:W1:Y:S01]  /*0110*/  S2UR UR5, SR_CgaCtaId ;  /* 0x00000000000579c3 */ /* 0x000e620000008800 */
[----:B------:R-:W-:Y:S01]  /*0120*/  UMOV UR4, 0x400 ;  /* 0x0000040000047882 */ /* 0x000fe20000000000 */
[----:B------:R-:W-:Y:S01]  /*0130*/  HFMA2.MMA R22, -RZ, RZ, 1.375, 0 ;  /* 0x3d800000ff167435 */ /* 0x000fe200000001ff */
[----:B------:R-:W-:Y:S01]  /*0140*/  LOP3.LUT P0, RZ, R9, 0x60, RZ, 0xc0, !PT ;  /* 0x0000006009ff7812 */ /* 0x000fe2000780c0ff */
[----:B-1----:R-:W-:-:S06]  /*0150*/  UPRMT UR4, UR5, 0x654, UR4 ;  /* 0x0000065405047896 */ /* 0x002fcc0008000004 */
[----:B------:R-:W-:Y:S02]  /*0160*/  LEA R17, R3, UR4, 0x2 ;  /* 0x0000000403117c11 */ /* 0x000fe4000f8e10ff */
[----:B--2---:R-:W-:Y:S02]  /*0170*/  SEL R4, R4, RZ, !P1 ;  /* 0x000000ff04047207 */ /* 0x004fe40004800000 */
[----:B------:R-:W-:Y:S02]  /*0180*/  SEL R5, R5, RZ, !P1 ;  /* 0x000000ff05057207 */ /* 0x000fe40004800000 */
[----:B------:R-:W-:Y:S02]  /*0190*/  SEL R2, R6, RZ, !P1 ;  /* 0x000000ff06027207 */ /* 0x000fe40004800000 */
[----:B------:R-:W-:Y:S01]  /*01a0*/  SEL R12, R7, RZ, !P1 ;  /* 0x000000ff070c7207 */ /* 0x000fe20004800000 */
[----:B------:R-:W-:-:S04]  /*01b0*/  FADD R13, R4, R5 ;  /* 0x00000005040d7221 */ /* 0x000fc80000000000 */
[----:B------:R-:W-:-:S04]  /*01c0*/  FADD R13, R2, R13 ;  /* 0x0000000d020d7221 */ /* 0x000fc80000000000 */
[----:B------:R-:W-:-:S05]  /*01d0*/  FADD R13, R12, R13 ;  /* 0x0000000d0c0d7221 */ /* 0x000fca0000000000 */
[----:B------:R-:W-:-:S05]  /*01e0*/  FSEL R13, R13, RZ, !P1 ;  /* 0x000000ff0d0d7208 */ /* 0x000fca0004800000 */
[----:B------:R-:W1:Y:S02]  /*01f0*/  SHFL.BFLY PT, R6, R13, 0x2, 0x1f ;  /* 0x0c401f000d067f89 */ /* 0x000e6400000e0000 */
[----:B-1----:R-:W-:Y:S01]  /*0200*/  FADD R14, R13, R6 ;  /* 0x000000060d0e7221 */ /* 0x002fe20000000000 */
[----:B------:R-:W-:-:S04]  /*0210*/  LOP3.LUT R13, R0, 0x1f, R9, 0xf8, !PT ;  /* 0x0000001f000d7812 */ /* 0x000fc800078ef809 */
[----:B------:R-:W1:Y:S01]  /*0220*/  SHFL.BFLY PT, R7, R14, 0x1, 0x1f ;  /* 0x0c201f000e077f89 */ /* 0x000e6200000e0000 */
[----:B------:R-:W-:Y:S01]  /*0230*/  ISETP.LT.AND P0, PT, R13, 0x200, !P0 ;  /* 0x000002000d00780c */ /* 0x000fe20004701270 */
[----:B-1----:R-:W-:Y:S02]  /*0240*/  FADD R16, R14, R7 ;  /* 0x000000070e107221 */ /* 0x002fe40000000000 */
[----:B------:R-:W1:Y:S02]  /*0250*/  LDC.64 R14, c[0x0][0x220] ;  /* 0x00008800ff0e7b82 */ /* 0x000e640000000a00 */
[C---:B------:R-:W-:Y:S01]  /*0260*/  FFMA R6, R16.reuse, -0.0625, R5 ;  /* 0xbd80000010067823 */ /* 0x040fe20000000005 */
[C---:B------:R-:W-:Y:S01]  /*0270*/  FFMA R7, R16.reuse, -0.0625, R4 ;  /* 0xbd80000010077823 */ /* 0x040fe20000000004 */
[C---:B------:R-:W-:Y:S01]  /*0280*/  FFMA R10, R16.reuse, -0.0625, R2 ;  /* 0xbd800000100a7823 */ /* 0x040fe20000000002 */
[----:B------:R-:W-:Y:S01]  /*0290*/  FFMA R11, R16, -0.0625, R12 ;  /* 0xbd800000100b7823 */ /* 0x000fe2000000000c */
[----:B------:R-:W-:Y:S01]  /*02a0*/  FMUL R4, R6, R6 ;  /* 0x0000000606047220 */ /* 0x000fe20000400000 */
[----:B------:R-:W-:Y:S03]  /*02b0*/  STS [R17], R16 ;  /* 0x0000001011007388 */ /* 0x000fe60000000800 */
[----:B------:R-:W-:-:S04]  /*02c0*/  FFMA R5, R7, R7, R4 ;  /* 0x0000000707057223 */ /* 0x000fc80000000004 */
[----:B------:R-:W-:-:S04]  /*02d0*/  FFMA R2, R10, R10, R5 ;  /* 0x0000000a0a027223 */ /* 0x000fc80000000005 */
[----:B------:R-:W-:-:S05]  /*02e0*/  FFMA R2, R11, R11, R2 ;  /* 0x0000000b0b027223 */ /* 0x000fca0000000002 */
[----:B------:R-:W-:Y:S01]  /*02f0*/  FSEL R4, R2, RZ, !P1 ;  /* 0x000000ff02047208 */ /* 0x000fe20004800000 */
[----:B-1----:R-:W-:Y:S01]  /*0300*/  IMAD.WIDE R14, R8, 0x4, R14 ;  /* 0x00000004080e7825 */ /* 0x002fe200078e020e */
[----:B------:R-:W-:-:S03]  /*0310*/  LOP3.LUT R2, R9, 0x1f, RZ, 0xc0, !PT ;  /* 0x0000001f09027812 */ /* 0x000fc600078ec0ff */
[----:B------:R-:W1:Y:S01]  /*0320*/  SHFL.BFLY PT, R5, R4, 0x2, 0x1f ;  /* 0x0c401f0004057f89 */ /* 0x000e6200000e0000 */
[----:B------:R-:W-:Y:S02]  /*0330*/  LEA R18, R2, UR4, 0x2 ;  /* 0x0000000402127c11 */ /* 0x000fe4000f8e10ff */
[----:B------:R-:W2:Y:S08]  /*0340*/  LDC.64 R2, c[0x0][0x218] ;  /* 0x00008600ff027b82 */ /* 0x000eb00000000a00 */
[----:B------:R-:W-:Y:S01]  /*0350*/  BAR.SYNC.DEFER_BLOCKING 0x0 ;  /* 0x0000000000007b1d */ /* 0x000fe20000010000 */
[----:B-1----:R-:W-:Y:S01]  /*0360*/  FADD R5, R4, R5 ;  /* 0x0000000504057221 */ /* 0x002fe20000000000 */
[----:B--2---:R-:W-:-:S04]  /*0370*/  IMAD.WIDE R2, R13, 0x4, R2 ;  /* 0x000000040d027825 */ /* 0x004fc800078e0202 */
[----:B------:R-:W1:Y:S02]  /*0380*/  SHFL.BFLY PT, R12, R5, 0x1, 0x1f ;  /* 0x0c201f00050c7f89 */ /* 0x000e6400000e0000 */
[----:B-1----:R-:W-:Y:S02]  /*0390*/  FADD R20, R5, R12 ;  /* 0x0000000c05147221 */ /* 0x002fe40000000000 */
[----:B------:R-:W-:Y:S01]  /*03a0*/  LDS R12, [R18] ;  /* 0x00000000120c7984 */ /* 0x000fe20000000800 */
[----:B------:R-:W1:Y:S01]  /*03b0*/  LDC.64 R4, c[0x0][0x228] ;  /* 0x00008a00ff047b82 */ /* 0x000e620000000a00 */
[----:B------:R-:W-:-:S07]  /*03c0*/  FFMA R21, R20, R22, 9.9999997473787516356e-06 ;  /* 0x3727c5ac14157423 */ /* 0x000fce0000000016 */
[----:B------:R-:W-:Y:S06]  /*03d0*/  BAR.SYNC.DEFER_BLOCKING 0x0 ;  /* 0x0000000000007b1d */ /* 0x000fec0000010000 */
[----:B------:R-:W2:Y:S02]  /*03e0*/  MUFU.RSQ R21, R21 ;  /* 0x0000001500157308 */ /* 0x000ea40000001400 */
[-C--:B--2---:R-:W-:Y:S01]  /*03f0*/  FMUL R7, R7, R21.reuse ;  /* 0x0000001507077220 */ /* 0x084fe20000400000 */
[-C--:B------:R-:W-:Y:S01]  /*0400*/  FMUL R6, R6, R21.reuse ;  /* 0x0000001506067220 */ /* 0x080fe20000400000 */
[-C--:B------:R-:W-:Y:S01]  /*0410*/  FMUL R10, R10, R21.reuse ;  /* 0x000000150a0a7220 */ /* 0x080fe20000400000 */
[----:B------:R-:W-:Y:S01]  /*0420*/  STS [R17], R20 ;  /* 0x0000001411007388 */ /* 0x000fe20000000800 */
[----:B------:R-:W-:Y:S01]  /*0430*/  FMUL R11, R11, R21 ;  /* 0x000000150b0b7220 */ /* 0x000fe20000400000 */
[----:B------:R-:W-:Y:S01]  /*0440*/  BAR.SYNC.DEFER_BLOCKING 0x0 ;  /* 0x0000000000007b1d */ /* 0x000fe20000010000 */
[----:B------:R-:W-:Y:S01]  /*0450*/  FSETP.GEU.AND P2, PT, R7, RZ, PT ;  /* 0x000000ff0700720b */ /* 0x000fe20003f4e000 */
[----:B-1----:R-:W-:Y:S01]  /*0460*/  IMAD.WIDE R4, R13, 0x4, R4 ;  /* 0x000000040d047825 */ /* 0x002fe200078e0204 */
[----:B------:R-:W-:-:S02]  /*0470*/  FSETP.GEU.AND P3, PT, R6, RZ, PT ;  /* 0x000000ff0600720b */ /* 0x000fc40003f6e000 */
[----:B------:R-:W-:Y:S02]  /*0480*/  FSETP.GEU.AND P4, PT, R10, RZ, PT ;  /* 0x000000ff0a00720b */ /* 0x000fe40003f8e000 */
[----:B------:R-:W-:Y:S02]  /*0490*/  FSETP.GEU.AND P5, PT, R11, RZ, PT ;  /* 0x000000ff0b00720b */ /* 0x000fe40003fae000 */
[----:B------:R-:W-:Y:S02]  /*04a0*/  FSEL R8, R7, RZ, P2 ;  /* 0x000000ff07087208 */ /* 0x000fe40001000000 */
[----:B------:R-:W-:Y:S02]  /*04b0*/  FSEL R9, R6, RZ, P3 ;  /* 0x000000ff06097208 */ /* 0x000fe40001800000 */
[----:B------:R-:W-:Y:S02]  /*04c0*/  FSEL R10, R10, RZ, P4 ;  /* 0x000000ff0a0a7208 */ /* 0x000fe40002000000 */
[----:B------:R-:W-:Y:S01]  /*04d0*/  FSEL R11, R11, RZ, P5 ;  /* 0x000000ff0b0b7208 */ /* 0x000fe20002800000 */
[----:B------:R-:W1:Y:S04]  /*04e0*/  LDS R19, [R18] ;  /* 0x0000000012137984 */ /* 0x000e680000000800 */
[----:B------:R2:W-:Y:S01]  /*04f0*/  @!P1 STG.E.128 desc[UR6][R14.64], R8 ;  /* 0x000000080e009986 */ /* 0x0005e2000c101d06 */
[----:B-1----:R-:W-:-:S06]  /*0500*/  FFMA R19, R19, R22, 9.9999997473787516356e-06 ;  /* 0x3727c5ac13137423 */ /* 0x002fcc0000000016 */
[----:B------:R-:W1:Y:S02]  /*0510*/  MUFU.RSQ R19, R19 ;  /* 0x0000001300137308 */ /* 0x000e640000001400 */
[----:B-1----:R2:W-:Y:S01]  /*0520*/  @P0 STG.E desc[UR6][R4.64], R19 ;  /* 0x0000001304000986 */ /* 0x0025e2000c101906 */
[----:B------:R-:W-:Y:S05]  /*0530*/  @!P0 EXIT ;  /* 0x000000000000894d */ /* 0x000fea0003800000 */
[----:B--2---:R-:W-:-:S05]  /*0540*/  FMUL R5, R12, 0.0625 ;  /* 0x3d8000000c057820 */ /* 0x004fca0000400000 */
[----:B------:R-:W-:Y:S01]  /*0550*/  STG.E desc[UR6][R2.64], R5 ;  /* 0x0000000502007986 */ /* 0x000fe2000c101906 */
[----:B------:R-:W-:Y:S05]  /*0560*/  EXIT ;  /* 0x000000000000794d */ /* 0x000fea0003800000 */
.L_x_0:
[----:B------:R-:W-:-:S00]  /*0570*/  BRA `(.L_x_0) ;  /* 0xfffffffc00fc7947 */ /* 0x000fc0000383ffff */
[----:B------:R-:W-:-:S00]  /*0580*/  NOP ;  /* 0x0000000000007918 */ /* 0x000fc00000000000 */
[----:B------:R-:W-:-:S00]  /*0590*/  NOP ;  /* 0x0000000000007918 */ /* 0x000fc00000000000 */
[----:B------:R-:W-:-:S00]  /*05a0*/  NOP ;  /* 0x0000000000007918 */ /* 0x000fc00000000000 */
[----:B------:R-:W-:-:S00]  /*05b0*/  NOP ;  /* 0x0000000000007918 */ /* 0x000fc00000000000 */
[----:B------:R-:W-:-:S00]  /*05c0*/  NOP ;  /* 0x0000000000007918 */ /* 0x000fc00000000000 */
[----:B------:R-:W-:-:S00]  /*05d0*/  NOP ;  /* 0x0000000000007918 */ /* 0x000fc00000000000 */
[----:B------:R-:W-:-:S00]  /*05e0*/  NOP ;  /* 0x0000000000007918 */ /* 0x000fc00000000000 */
[----:B------:R-:W-:-:S00]  /*05f0*/  NOP ;  /* 0x0000000000007918 */ /* 0x000fc00000000000 */
.L_x_1:


//--------------------- .nv.global.init           --------------------------
	.section	.nv.global.init,"aw",@progbits
.nv.global.init:
	.type		_$_str,@object
	.size		_$_str,(.L_0 - _$_str)
_$_str:
        /*0000*/ 	.byte	0x5f, 0x5f, 0x43, 0x55, 0x44, 0x41, 0x5f, 0x46, 0x54, 0x5a, 0x00
.L_0:


//--------------------- .nv.shared.triton_per_fused__native_batch_norm_legit_relu_0 --------------------------
	.section	.nv.shared.triton_per_fused__native_batch_norm_legit_relu_0,"aw",@nobits
	.sectionflags	@""
	.align	16
	.zero		1024


//--------------------- .nv.constant0.triton_per_fused__native_batch_norm_legit_relu_0 --------------------------
	.section	.nv.constant0.triton_per_fused__native_batch_norm_legit_relu_0,"a",@progbits
	.sectionflags	@""
	.align	4
.nv.constant0.triton_per_fused__native_batch_norm_legit_relu_0:
	.zero		568
